	.headerflags	@"EF_CUDA_TEXMODE_UNIFIED EF_CUDA_64BIT_ADDRESS EF_CUDA_ACCELERATORS EF_CUDA_SM90 EF_CUDA_VIRTUAL_SM(EF_CUDA_SM90)"
	.elftype	@"ET_EXEC"


//--------------------- .nv.info                  --------------------------
	.section	.nv.info,"",@"SHT_CUDA_INFO"
	.align	4


	//----- nvinfo : EIATTR_REGCOUNT
	.align		4
        /*0000*/ 	.byte	0x04, 0x2f
        /*0002*/ 	.short	(.L_3 - .L_2)
	.align		4
.L_2:
        /*0004*/ 	.word	index@(triton_poi_fused__native_batch_norm_legit_no_training_add_11)
        /*0008*/ 	.word	0x0000001e


	//----- nvinfo : EIATTR_MIN_STACK_SIZE
	.align		4
.L_3:
        /*000c*/ 	.byte	0x04, 0x12
        /*000e*/ 	.short	(.L_5 - .L_4)
	.align		4
.L_4:
        /*0010*/ 	.word	index@(triton_poi_fused__native_batch_norm_legit_no_training_add_11)
        /*0014*/ 	.word	0x00000000


	//----- nvinfo : EIATTR_FRAME_SIZE
	.align		4
.L_5:
        /*0018*/ 	.byte	0x04, 0x11
        /*001a*/ 	.short	(.L_7 - .L_6)
	.align		4
.L_6:
        /*001c*/ 	.word	index@(triton_poi_fused__native_batch_norm_legit_no_training_add_11)
        /*0020*/ 	.word	0x00000000


	//----- nvinfo : EIATTR_MIN_STACK_SIZE
	.align		4
.L_7:
        /*0024*/ 	.byte	0x04, 0x12
        /*0026*/ 	.short	(.L_9 - .L_8)
	.align		4
.L_8:
        /*0028*/ 	.word	index@(triton_poi_fused__native_batch_norm_legit_no_training_add_11)
        /*002c*/ 	.word	0x00000000
.L_9:


//--------------------- .nv.info.triton_poi_fused__native_batch_norm_legit_no_training_add_11 --------------------------
	.section	.nv.info.triton_poi_fused__native_batch_norm_legit_no_training_add_11,"",@"SHT_CUDA_INFO"
	.sectionflags	@""
	.align	4


	//----- nvinfo : EIATTR_CUDA_API_VERSION
	.align		4
        /*0000*/ 	.byte	0x04, 0x37
        /*0002*/ 	.short	(.L_11 - .L_10)
.L_10:
        /*0004*/ 	.word	0x0000007c


	//----- nvinfo : EIATTR_KPARAM_INFO
	.align		4
.L_11:
        /*0008*/ 	.byte	0x04, 0x17
        /*000a*/ 	.short	(.L_13 - .L_12)
.L_12:
        /*000c*/ 	.word	0x00000000
        /*0010*/ 	.short	0x0007
        /*0012*/ 	.short	0x0038
        /*0014*/ 	.byte	0x00, 0xf0, 0x11, 0x00


	//----- nvinfo : EIATTR_KPARAM_INFO
	.align		4
.L_13:
        /*0018*/ 	.byte	0x04, 0x17
        /*001a*/ 	.short	(.L_15 - .L_14)
.L_14:
        /*001c*/ 	.word	0x00000000
        /*0020*/ 	.short	0x0006
        /*0022*/ 	.short	0x0030
        /*0024*/ 	.byte	0x00, 0xf4, 0x21, 0x00


	//----- nvinfo : EIATTR_KPARAM_INFO
	.align		4
.L_15:
        /*0028*/ 	.byte	0x04, 0x17
        /*002a*/ 	.short	(.L_17 - .L_16)
.L_16:
        /*002c*/ 	.word	0x00000000
        /*0030*/ 	.short	0x0005
        /*0032*/ 	.short	0x0028
        /*0034*/ 	.byte	0x00, 0xf4, 0x21, 0x00


	//----- nvinfo : EIATTR_KPARAM_INFO
	.align		4
.L_17:
        /*0038*/ 	.byte	0x04, 0x17
        /*003a*/ 	.short	(.L_19 - .L_18)
.L_18:
        /*003c*/ 	.word	0x00000000
        /*0040*/ 	.short	0x0004
        /*0042*/ 	.short	0x0020
        /*0044*/ 	.byte	0x00, 0xf4, 0x21, 0x00


	//----- nvinfo : EIATTR_KPARAM_INFO
	.align		4
.L_19:
        /*0048*/ 	.byte	0x04, 0x17
        /*004a*/ 	.short	(.L_21 - .L_20)
.L_20:
        /*004c*/ 	.word	0x00000000
        /*0050*/ 	.short	0x0003
        /*0052*/ 	.short	0x0018
        /*0054*/ 	.byte	0x00, 0xf4, 0x21, 0x00


	//----- nvinfo : EIATTR_KPARAM_INFO
	.align		4
.L_21:
        /*0058*/ 	.byte	0x04, 0x17
        /*005a*/ 	.short	(.L_23 - .L_22)
.L_22:
        /*005c*/ 	.word	0x00000000
        /*0060*/ 	.short	0x0002
        /*0062*/ 	.short	0x0010
        /*0064*/ 	.byte	0x00, 0xf4, 0x21, 0x00


	//----- nvinfo : EIATTR_KPARAM_INFO
	.align		4
.L_23:
        /*0068*/ 	.byte	0x04, 0x17
        /*006a*/ 	.short	(.L_25 - .L_24)
.L_24:
        /*006c*/ 	.word	0x00000000
        /*0070*/ 	.short	0x0001
        /*0072*/ 	.short	0x0008
        /*0074*/ 	.byte	0x00, 0xf4, 0x21, 0x00


	//----- nvinfo : EIATTR_KPARAM_INFO
	.align		4
.L_25:
        /*0078*/ 	.byte	0x04, 0x17
        /*007a*/ 	.short	(.L_27 - .L_26)
.L_26:
        /*007c*/ 	.word	0x00000000
        /*0080*/ 	.short	0x0000
        /*0082*/ 	.short	0x0000
        /*0084*/ 	.byte	0x00, 0xf4, 0x21, 0x00


	//----- nvinfo : EIATTR_SPARSE_MMA_MASK
	.align		4
.L_27:
        /*0088*/ 	.byte	0x03, 0x50
        /*008a*/ 	.short	0x0000


	//----- nvinfo : EIATTR_MAXREG_COUNT
	.align		4
        /*008c*/ 	.byte	0x03, 0x1b
        /*008e*/ 	.short	0x00ff


	//----- nvinfo : EIATTR_EXIT_INSTR_OFFSETS
	.align		4
        /*0090*/ 	.byte	0x04, 0x1c
        /*0092*/ 	.short	(.L_29 - .L_28)


	//   ....[0]....
.L_28:
        /*0094*/ 	.word	0x00000590


	//----- nvinfo : EIATTR_REQNTID
	.align		4
.L_29:
        /*0098*/ 	.byte	0x04, 0x10
        /*009a*/ 	.short	(.L_31 - .L_30)
.L_30:
        /*009c*/ 	.word	0x00000080
        /*00a0*/ 	.word	0x00000001
        /*00a4*/ 	.word	0x00000001


	//----- nvinfo : EIATTR_CBANK_PARAM_SIZE
	.align		4
.L_31:
        /*00a8*/ 	.byte	0x03, 0x19
        /*00aa*/ 	.short	0x003c


	//----- nvinfo : EIATTR_PARAM_CBANK
	.align		4
        /*00ac*/ 	.byte	0x04, 0x0a
        /*00ae*/ 	.short	(.L_33 - .L_32)
	.align		4
.L_32:
        /*00b0*/ 	.word	index@(.nv.constant0.triton_poi_fused__native_batch_norm_legit_no_training_add_11)
        /*00b4*/ 	.short	0x0210
        /*00b6*/ 	.short	0x003c


	//----- nvinfo : EIATTR_SW_WAR
	.align		4
.L_33:
        /*00b8*/ 	.byte	0x04, 0x36
        /*00ba*/ 	.short	(.L_35 - .L_34)
.L_34:
        /*00bc*/ 	.word	0x00000008
.L_35:


//--------------------- .nv.callgraph             --------------------------
	.section	.nv.callgraph,"",@"SHT_CUDA_CALLGRAPH"
	.align	4
	.sectionentsize	8
	.align		4
        /*0000*/ 	.word	0x00000000
	.align		4
        /*0004*/ 	.word	0xffffffff
	.align		4
        /*0008*/ 	.word	0x00000000
	.align		4
        /*000c*/ 	.word	0xfffffffe
	.align		4
        /*0010*/ 	.word	0x00000000
	.align		4
        /*0014*/ 	.word	0xfffffffd
	.align		4
        /*0018*/ 	.word	0x00000000
	.align		4
        /*001c*/ 	.word	0xfffffffc


//--------------------- .nv.constant4             --------------------------
	.section	.nv.constant4,"a",@progbits
	.align	8
	.align		8
.nv.constant4:
        /*0000*/ 	.dword	_$_str
	.align		8
        /*0008*/ 	.dword	_$_str_$_2


//--------------------- .text.triton_poi_fused__native_batch_norm_legit_no_training_add_11 --------------------------
	.section	.text.triton_poi_fused__native_batch_norm_legit_no_training_add_11,"ax",@progbits
	.align	128
        .global         triton_poi_fused__native_batch_norm_legit_no_training_add_11
        .type           triton_poi_fused__native_batch_norm_legit_no_training_add_11,@function
        .size           triton_poi_fused__native_batch_norm_legit_no_training_add_11,(.L_x_1 - triton_poi_fused__native_batch_norm_legit_no_training_add_11)
        .other          triton_poi_fused__native_batch_norm_legit_no_training_add_11,@"STO_CUDA_ENTRY STV_DEFAULT"
triton_poi_fused__native_batch_norm_legit_no_training_add_11:
.text.triton_poi_fused__native_batch_norm_legit_no_training_add_11:
[----:B------:R-:W-:Y:S01]  /*0000*/  LDC R1, c[0x0][0x28] ;  /* 0x00000a00ff017b82 */ /* 0x000fe20000000800 */
[----:B------:R-:W1:Y:S07]  /*0010*/  S2R R0, SR_TID.X ;  /* 0x0000000000007919 */ /* 0x000e6e0000002100 */
[----:B------:R-:W2:Y:S01]  /*0020*/  LDC.64 R4, c[0x0][0x228] ;  /* 0x00008a00ff047b82 */ /* 0x000ea20000000a00 */
[----:B------:R-:W-:Y:S01]  /*0030*/  ULDC.64 UR4, c[0x0][0x208] ;  /* 0x0000820000047ab9 */ /* 0x000fe20000000a00 */
[----:B------:R-:W3:Y:S06]  /*0040*/  S2R R3, SR_CTAID.X ;  /* 0x0000000000037919 */ /* 0x000eec0000002500 */
[----:B------:R-:W4:Y:S08]  /*0050*/  LDC.64 R8, c[0x0][0x218] ;  /* 0x00008600ff087b82 */ /* 0x000f300000000a00 */
[----:B------:R-:W5:Y:S08]  /*0060*/  LDC.64 R12, c[0x0][0x220] ;  /* 0x00008800ff0c7b82 */ /* 0x000f700000000a00 */
[----:B------:R-:W5:Y:S01]  /*0070*/  LDC.64 R16, c[0x0][0x230] ;  /* 0x00008c00ff107b82 */ /* 0x000f620000000a00 */
[----:B-1----:R-:W-:-:S07]  /*0080*/  SHF.L.U32 R0, R0, 0x2, RZ ;  /* 0x0000000200007819 */ /* 0x002fce00000006ff */
[----:B------:R-:W1:Y:S01]  /*0090*/  LDC.64 R20, c[0x0][0x238] ;  /* 0x00008e00ff147b82 */ /* 0x000e620000000a00 */
[----:B------:R-:W-:-:S04]  /*00a0*/  LOP3.LUT R0, R0, 0x1fc, RZ, 0xc0, !PT ;  /* 0x000001fc00007812 */ /* 0x000fc800078ec0ff */
[----:B---3--:R-:W-:-:S03]  /*00b0*/  LEA R0, R3, R0, 0x9 ;  /* 0x0000000003007211 */ /* 0x008fc600078e48ff */
[----:B------:R-:W3:Y:S02]  /*00c0*/  LDC.64 R24, c[0x0][0x210] ;  /* 0x00008400ff187b82 */ /* 0x000ee40000000a00 */
[----:B------:R-:W-:-:S05]  /*00d0*/  IMAD.HI R2, R0, 0x2aaaaaab, RZ ;  /* 0x2aaaaaab00027827 */ /* 0x000fca00078e02ff */
[----:B------:R-:W-:-:S04]  /*00e0*/  SHF.R.U32.HI R3, RZ, 0x1f, R2 ;  /* 0x0000001fff037819 */ /* 0x000fc80000011602 */
[----:B------:R-:W-:-:S05]  /*00f0*/  LEA.HI R3, R2, R3, RZ, 0x1d ;  /* 0x0000000302037211 */ /* 0x000fca00078fe8ff */
[----:B------:R-:W-:-:S04]  /*0100*/  IMAD R2, R3, -0x30, R0 ;  /* 0xffffffd003027824 */ /* 0x000fc800078e0200 */
[----:B--2---:R-:W-:-:S06]  /*0110*/  IMAD.WIDE R4, R2, 0x4, R4 ;  /* 0x0000000402047825 */ /* 0x004fcc00078e0204 */
[----:B------:R-:W2:Y:S01]  /*0120*/  LDG.E.EL.128 R4, desc[UR4][R4.64] ;  /* 0x0000000404047981 */ /* 0x000ea2000c2e1d00 */
[----:B----4-:R-:W-:-:S04]  /*0130*/  IMAD.WIDE R8, R0, 0x4, R8 ;  /* 0x0000000400087825 */ /* 0x010fc800078e0208 */
[C---:B-----5:R-:W-:Y:S02]  /*0140*/  IMAD.WIDE R12, R2.reuse, 0x4, R12 ;  /* 0x00000004020c7825 */ /* 0x060fe400078e020c */
[----:B------:R-:W4:Y:S04]  /*0150*/  LDG.E.128 R8, desc[UR4][R8.64] ;  /* 0x0000000408087981 */ /* 0x000f28000c1e1d00 */
[----:B------:R-:W4:Y:S01]  /*0160*/  LDG.E.EL.128 R12, desc[UR4][R12.64] ;  /* 0x000000040c0c7981 */ /* 0x000f22000c2e1d00 */
[----:B0-----:R-:W-:-:S04]  /*0170*/  IMAD.WIDE R16, R2, 0x4, R16 ;  /* 0x0000000402107825 */ /* 0x001fc800078e0210 */
[----:B-1----:R-:W-:Y:S02]  /*0180*/  IMAD.WIDE R20, R2, 0x4, R20 ;  /* 0x0000000402147825 */ /* 0x002fe400078e0214 */
[----:B------:R-:W5:Y:S02]  /*0190*/  LDG.E.EL.128 R16, desc[UR4][R16.64] ;  /* 0x0000000410107981 */ /* 0x000f64000c2e1d00 */
[----:B---3--:R-:W-:Y:S02]  /*01a0*/  IMAD.WIDE R24, R0, 0x4, R24 ;  /* 0x0000000400187825 */ /* 0x008fe400078e0218 */
[----:B------:R-:W5:Y:S04]  /*01b0*/  LDG.E.EL.128 R20, desc[UR4][R20.64] ;  /* 0x0000000414147981 */ /* 0x000f68000c2e1d00 */
[----:B------:R-:W3:Y:S01]  /*01c0*/  LDG.E.128 R24, desc[UR4][R24.64] ;  /* 0x0000000418187981 */ /* 0x000ee2000c1e1d00 */
[----:B--2---:R-:W-:-:S06]  /*01d0*/  FADD R2, R4, 9.9999997473787516356e-06 ;  /* 0x3727c5ac04027421 */ /* 0x004fcc0000000000 */
[----:B------:R-:W0:Y:S01]  /*01e0*/  MUFU.SQRT R2, R2 ;  /* 0x0000000200027308 */ /* 0x000e220000002000 */
[----:B------:R-:W-:Y:S01]  /*01f0*/  FADD R4, R5, 9.9999997473787516356e-06 ;  /* 0x3727c5ac05047421 */ /* 0x000fe20000000000 */
[----:B------:R-:W-:Y:S01]  /*0200*/  FADD R6, R6, 9.9999997473787516356e-06 ;  /* 0x3727c5ac06067421 */ /* 0x000fe20000000000 */
[----:B------:R-:W-:-:S05]  /*0210*/  FADD R7, R7, 9.9999997473787516356e-06 ;  /* 0x3727c5ac07077421 */ /* 0x000fca0000000000 */
[----:B------:R-:W1:Y:S01]  /*0220*/  MUFU.SQRT R4, R4 ;  /* 0x0000000400047308 */ /* 0x000e620000002000 */
[----:B0-----:R-:W-:-:S07]  /*0230*/  FSETP.GT.AND P6, PT, R2, 8.50705917302346158658e+37, PT ;  /* 0x7e8000000200780b */ /* 0x001fce0003fc4000 */
[----:B------:R0:W2:Y:S01]  /*0240*/  MUFU.SQRT R3, R6 ;  /* 0x0000000600037308 */ /* 0x0000a20000002000 */
[----:B------:R-:W-:-:S07]  /*0250*/  FSETP.GEU.AND P5, PT, R2, 1.175494350822287508e-38, PT ;  /* 0x008000000200780b */ /* 0x000fce0003fae000 */
[----:B------:R3:W4:Y:S01]  /*0260*/  MUFU.SQRT R5, R7 ;  /* 0x0000000700057308 */ /* 0x0007220000002000 */
[----:B0-----:R-:W-:Y:S01]  /*0270*/  HFMA2.MMA R6, -RZ, RZ, 1.625, 0 ;  /* 0x3e800000ff067435 */ /* 0x001fe200000001ff */
[----:B-1----:R-:W-:Y:S01]  /*0280*/  FSETP.GT.AND P4, PT, R4, 8.50705917302346158658e+37, PT ;  /* 0x7e8000000400780b */ /* 0x002fe20003f84000 */
[----:B------:R-:W-:Y:S01]  /*0290*/  @P6 FMUL R2, R2, 0.25 ;  /* 0x3e80000002026820 */ /* 0x000fe20000400000 */
[----:B--2---:R-:W-:-:S03]  /*02a0*/  FSETP.GT.AND P3, PT, R3, 8.50705917302346158658e+37, PT ;  /* 0x7e8000000300780b */ /* 0x004fc60003f64000 */
[----:B------:R-:W-:Y:S01]  /*02b0*/  @!P5 FMUL R2, R2, 16777216 ;  /* 0x4b8000000202d820 */ /* 0x000fe20000400000 */
[----:B------:R-:W-:-:S03]  /*02c0*/  FSETP.GEU.AND P1, PT, R4, 1.175494350822287508e-38, PT ;  /* 0x008000000400780b */ /* 0x000fc60003f2e000 */
[----:B---3--:R-:W-:Y:S02]  /*02d0*/  FSEL R7, R6, 1, P6 ;  /* 0x3f80000006077808 */ /* 0x008fe40003000000 */
[----:B----4-:R-:W-:Y:S02]  /*02e0*/  FSETP.GT.AND P2, PT, R5, 8.50705917302346158658e+37, PT ;  /* 0x7e8000000500780b */ /* 0x010fe40003f44000 */
[----:B------:R-:W-:Y:S02]  /*02f0*/  FSETP.GEU.AND P0, PT, R3, 1.175494350822287508e-38, PT ;  /* 0x008000000300780b */ /* 0x000fe40003f0e000 */
[----:B------:R-:W-:Y:S01]  /*0300*/  FSETP.GEU.AND P6, PT, R5, 1.175494350822287508e-38, PT ;  /* 0x008000000500780b */ /* 0x000fe20003fce000 */
[----:B------:R-:W0:Y:S01]  /*0310*/  MUFU.RCP R2, R2 ;  /* 0x0000000200027308 */ /* 0x000e220000001000 */
[----:B------:R-:W-:Y:S01]  /*0320*/  @P4 FMUL R4, R4, 0.25 ;  /* 0x3e80000004044820 */ /* 0x000fe20000400000 */
[----:B------:R-:W-:-:S06]  /*0330*/  @P3 FMUL R3, R3, 0.25 ;  /* 0x3e80000003033820 */ /* 0x000fcc0000400000 */
[----:B------:R-:W-:Y:S01]  /*0340*/  @P2 FMUL R5, R5, 0.25 ;  /* 0x3e80000005052820 */ /* 0x000fe20000400000 */
[----:B------:R-:W-:Y:S01]  /*0350*/  @!P1 FMUL R4, R4, 16777216 ;  /* 0x4b80000004049820 */ /* 0x000fe20000400000 */
[----:B------:R-:W-:Y:S02]  /*0360*/  @!P0 FMUL R3, R3, 16777216 ;  /* 0x4b80000003038820 */ /* 0x000fe40000400000 */
[----:B------:R-:W-:Y:S01]  /*0370*/  @!P6 FMUL R5, R5, 16777216 ;  /* 0x4b8000000505e820 */ /* 0x000fe20000400000 */
[----:B------:R-:W-:Y:S01]  /*0380*/  @!P5 FMUL R7, R7, 16777216 ;  /* 0x4b8000000707d820 */ /* 0x000fe20000400000 */
[----:B------:R-:W-:Y:S01]  /*0390*/  FADD R9, R9, -R13 ;  /* 0x8000000d09097221 */ /* 0x000fe20000000000 */
[----:B------:R-:W1:Y:S01]  /*03a0*/  MUFU.RCP R4, R4 ;  /* 0x0000000400047308 */ /* 0x000e620000001000 */
[----:B------:R-:W-:Y:S01]  /*03b0*/  FADD R11, R11, -R15 ;  /* 0x8000000f0b0b7221 */ /* 0x000fe20000000000 */
[----:B------:R-:W-:Y:S01]  /*03c0*/  FADD R8, R8, -R12 ;  /* 0x8000000c08087221 */ /* 0x000fe20000000000 */
[----:B0-----:R-:W-:Y:S01]  /*03d0*/  FMUL R13, R2, R7 ;  /* 0x00000007020d7220 */ /* 0x001fe20000400000 */
[----:B------:R-:W-:-:S02]  /*03e0*/  FSEL R15, R6, 1, P4 ;  /* 0x3f800000060f7808 */ /* 0x000fc40002000000 */
[C---:B------:R-:W-:Y:S02]  /*03f0*/  FSEL R2, R6.reuse, 1, P3 ;  /* 0x3f80000006027808 */ /* 0x040fe40001800000 */
[----:B------:R-:W0:Y:S01]  /*0400*/  MUFU.RCP R3, R3 ;  /* 0x0000000300037308 */ /* 0x000e220000001000 */
[----:B------:R-:W-:Y:S02]  /*0410*/  FSEL R12, R6, 1, P2 ;  /* 0x3f800000060c7808 */ /* 0x000fe40001000000 */
[----:B------:R-:W2:Y:S05]  /*0420*/  LDC.64 R6, c[0x0][0x240] ;  /* 0x00009000ff067b82 */ /* 0x000eaa0000000a00 */
[----:B------:R-:W3:Y:S01]  /*0430*/  MUFU.RCP R5, R5 ;  /* 0x0000000500057308 */ /* 0x000ee20000001000 */
[----:B------:R-:W-:Y:S01]  /*0440*/  @!P1 FMUL R15, R15, 16777216 ;  /* 0x4b8000000f0f9820 */ /* 0x000fe20000400000 */
[----:B------:R-:W-:Y:S01]  /*0450*/  @!P0 FMUL R2, R2, 16777216 ;  /* 0x4b80000002028820 */ /* 0x000fe20000400000 */
[----:B------:R-:W-:Y:S01]  /*0460*/  @!P6 FMUL R12, R12, 16777216 ;  /* 0x4b8000000c0ce820 */ /* 0x000fe20000400000 */
[----:B------:R-:W-:Y:S01]  /*0470*/  FADD R10, R10, -R14 ;  /* 0x8000000e0a0a7221 */ /* 0x000fe20000000000 */
[----:B-1----:R-:W-:Y:S01]  /*0480*/  FMUL R4, R4, R15 ;  /* 0x0000000f04047220 */ /* 0x002fe20000400000 */
[----:B0-----:R-:W-:Y:S01]  /*0490*/  FMUL R3, R3, R2 ;  /* 0x0000000203037220 */ /* 0x001fe20000400000 */
[----:B------:R-:W-:-:S02]  /*04a0*/  FMUL R13, R8, R13 ;  /* 0x0000000d080d7220 */ /* 0x000fc40000400000 */
[----:B------:R-:W-:Y:S01]  /*04b0*/  FMUL R4, R9, R4 ;  /* 0x0000000409047220 */ /* 0x000fe20000400000 */
[----:B------:R-:W-:Y:S01]  /*04c0*/  FMUL R3, R10, R3 ;  /* 0x000000030a037220 */ /* 0x000fe20000400000 */
[----:B---3--:R-:W-:-:S04]  /*04d0*/  FMUL R12, R5, R12 ;  /* 0x0000000c050c7220 */ /* 0x008fc80000400000 */
[----:B------:R-:W-:Y:S01]  /*04e0*/  FMUL R12, R11, R12 ;  /* 0x0000000c0b0c7220 */ /* 0x000fe20000400000 */
[----:B-----5:R-:W-:Y:S01]  /*04f0*/  FFMA R13, R16, R13, R20 ;  /* 0x0000000d100d7223 */ /* 0x020fe20000000014 */
[----:B------:R-:W-:Y:S01]  /*0500*/  FFMA R4, R17, R4, R21 ;  /* 0x0000000411047223 */ /* 0x000fe20000000015 */
[----:B------:R-:W-:Y:S01]  /*0510*/  FFMA R3, R18, R3, R22 ;  /* 0x0000000312037223 */ /* 0x000fe20000000016 */
[----:B------:R-:W-:Y:S01]  /*0520*/  FFMA R12, R19, R12, R23 ;  /* 0x0000000c130c7223 */ /* 0x000fe20000000017 */
[----:B------:R-:W-:Y:S01]  /*0530*/  FADD R24, R24, R13 ;  /* 0x0000000d18187221 */ /* 0x000fe20000000000 */
[----:B------:R-:W-:Y:S01]  /*0540*/  FADD R25, R25, R4 ;  /* 0x0000000419197221 */ /* 0x000fe20000000000 */
[----:B------:R-:W-:Y:S01]  /*0550*/  FADD R26, R26, R3 ;  /* 0x000000031a1a7221 */ /* 0x000fe20000000000 */
[----:B------:R-:W-:Y:S01]  /*0560*/  FADD R27, R27, R12 ;  /* 0x0000000c1b1b7221 */ /* 0x000fe20000000000 */
[----:B--2---:R-:W-:-:S05]  /*0570*/  IMAD.WIDE R6, R0, 0x4, R6 ;  /* 0x0000000400067825 */ /* 0x004fca00078e0206 */
[----:B------:R-:W-:Y:S01]  /*0580*/  STG.E.128 desc[UR4][R6.64], R24 ;  /* 0x0000001806007986 */ /* 0x000fe2000c101d04 */
[----:B------:R-:W-:Y:S05]  /*0590*/  EXIT ;  /* 0x000000000000794d */ /* 0x000fea0003800000 */
.L_x_0:
[----:B------:R-:W-:-:S00]  /*05a0*/  BRA `(.L_x_0) ;  /* 0xfffffffc00fc7947 */ /* 0x000fc0000383ffff */
[----:B------:R-:W-:-:S00]  /*05b0*/  NOP ;  /* 0x0000000000007918 */ /* 0x000fc00000000000 */
        /* <DEDUP_REMOVED lines=12> */
.L_x_1:


//--------------------- .nv.global.init           --------------------------
	.section	.nv.global.init,"aw",@progbits
.nv.global.init:
	.type		_$_str,@object
	.size		_$_str,(_$_str_$_2 - _$_str)
_$_str:
        /*0000*/ 	.byte	0x5f, 0x5f, 0x43, 0x55, 0x44, 0x41, 0x5f, 0x46, 0x54, 0x5a, 0x00
	.type		_$_str_$_2,@object
	.size		_$_str_$_2,(.L_1 - _$_str_$_2)
_$_str_$_2:
        /*000b*/ 	.byte	0x5f, 0x5f, 0x43, 0x55, 0x44, 0x41, 0x5f, 0x50, 0x52, 0x45, 0x43, 0x5f, 0x53, 0x51, 0x52, 0x54
        /*001b*/ 	.byte	0x00
.L_1:


//--------------------- .nv.constant0.triton_poi_fused__native_batch_norm_legit_no_training_add_11 --------------------------
	.section	.nv.constant0.triton_poi_fused__native_batch_norm_legit_no_training_add_11,"a",@progbits
	.sectionflags	@""
	.align	4
.nv.constant0.triton_poi_fused__native_batch_norm_legit_no_training_add_11:
	.zero		588
